	.headerflags	@"EF_CUDA_TEXMODE_UNIFIED EF_CUDA_64BIT_ADDRESS EF_CUDA_ACCELERATORS EF_CUDA_SM90 EF_CUDA_VIRTUAL_SM(EF_CUDA_SM90)"
	.elftype	@"ET_EXEC"


//--------------------- .nv.info                  --------------------------
	.section	.nv.info,"",@"SHT_CUDA_INFO"
	.align	4


	//----- nvinfo : EIATTR_REGCOUNT
	.align		4
        /*0000*/ 	.byte	0x04, 0x2f
        /*0002*/ 	.short	(.L_1 - .L_0)
	.align		4
.L_0:
        /*0004*/ 	.word	index@(triton_poi_fused_max_pool2d_with_indices_8)
        /*0008*/ 	.word	0x00000012


	//----- nvinfo : EIATTR_MIN_STACK_SIZE
	.align		4
.L_1:
        /*000c*/ 	.byte	0x04, 0x12
        /*000e*/ 	.short	(.L_3 - .L_2)
	.align		4
.L_2:
        /*0010*/ 	.word	index@(triton_poi_fused_max_pool2d_with_indices_8)
        /*0014*/ 	.word	0x00000000


	//----- nvinfo : EIATTR_FRAME_SIZE
	.align		4
.L_3:
        /*0018*/ 	.byte	0x04, 0x11
        /*001a*/ 	.short	(.L_5 - .L_4)
	.align		4
.L_4:
        /*001c*/ 	.word	index@(triton_poi_fused_max_pool2d_with_indices_8)
        /*0020*/ 	.word	0x00000000


	//----- nvinfo : EIATTR_MIN_STACK_SIZE
	.align		4
.L_5:
        /*0024*/ 	.byte	0x04, 0x12
        /*0026*/ 	.short	(.L_7 - .L_6)
	.align		4
.L_6:
        /*0028*/ 	.word	index@(triton_poi_fused_max_pool2d_with_indices_8)
        /*002c*/ 	.word	0x00000000
.L_7:


//--------------------- .nv.info.triton_poi_fused_max_pool2d_with_indices_8 --------------------------
	.section	.nv.info.triton_poi_fused_max_pool2d_with_indices_8,"",@"SHT_CUDA_INFO"
	.sectionflags	@""
	.align	4


	//----- nvinfo : EIATTR_CUDA_API_VERSION
	.align		4
        /*0000*/ 	.byte	0x04, 0x37
        /*0002*/ 	.short	(.L_9 - .L_8)
.L_8:
        /*0004*/ 	.word	0x0000007c


	//----- nvinfo : EIATTR_KPARAM_INFO
	.align		4
.L_9:
        /*0008*/ 	.byte	0x04, 0x17
        /*000a*/ 	.short	(.L_11 - .L_10)
.L_10:
        /*000c*/ 	.word	0x00000000
        /*0010*/ 	.short	0x0003
        /*0012*/ 	.short	0x0018
        /*0014*/ 	.byte	0x00, 0xf0, 0x11, 0x00


	//----- nvinfo : EIATTR_KPARAM_INFO
	.align		4
.L_11:
        /*0018*/ 	.byte	0x04, 0x17
        /*001a*/ 	.short	(.L_13 - .L_12)
.L_12:
        /*001c*/ 	.word	0x00000000
        /*0020*/ 	.short	0x0002
        /*0022*/ 	.short	0x0010
        /*0024*/ 	.byte	0x00, 0xf4, 0x21, 0x00


	//----- nvinfo : EIATTR_KPARAM_INFO
	.align		4
.L_13:
        /*0028*/ 	.byte	0x04, 0x17
        /*002a*/ 	.short	(.L_15 - .L_14)
.L_14:
        /*002c*/ 	.word	0x00000000
        /*0030*/ 	.short	0x0001
        /*0032*/ 	.short	0x0008
        /*0034*/ 	.byte	0x00, 0xf4, 0x21, 0x00


	//----- nvinfo : EIATTR_KPARAM_INFO
	.align		4
.L_15:
        /*0038*/ 	.byte	0x04, 0x17
        /*003a*/ 	.short	(.L_17 - .L_16)
.L_16:
        /*003c*/ 	.word	0x00000000
        /*0040*/ 	.short	0x0000
        /*0042*/ 	.short	0x0000
        /*0044*/ 	.byte	0x00, 0xf4, 0x21, 0x00


	//----- nvinfo : EIATTR_SPARSE_MMA_MASK
	.align		4
.L_17:
        /*0048*/ 	.byte	0x03, 0x50
        /*004a*/ 	.short	0x0000


	//----- nvinfo : EIATTR_MAXREG_COUNT
	.align		4
        /*004c*/ 	.byte	0x03, 0x1b
        /*004e*/ 	.short	0x00ff


	//----- nvinfo : EIATTR_EXIT_INSTR_OFFSETS
	.align		4
        /*0050*/ 	.byte	0x04, 0x1c
        /*0052*/ 	.short	(.L_19 - .L_18)


	//   ....[0]....
.L_18:
        /*0054*/ 	.word	0x00000350


	//   ....[1]....
        /*0058*/ 	.word	0x00000370


	//----- nvinfo : EIATTR_REQNTID
	.align		4
.L_19:
        /*005c*/ 	.byte	0x04, 0x10
        /*005e*/ 	.short	(.L_21 - .L_20)
.L_20:
        /*0060*/ 	.word	0x00000080
        /*0064*/ 	.word	0x00000001
        /*0068*/ 	.word	0x00000001


	//----- nvinfo : EIATTR_CBANK_PARAM_SIZE
	.align		4
.L_21:
        /*006c*/ 	.byte	0x03, 0x19
        /*006e*/ 	.short	0x001c


	//----- nvinfo : EIATTR_PARAM_CBANK
	.align		4
        /*0070*/ 	.byte	0x04, 0x0a
        /*0072*/ 	.short	(.L_23 - .L_22)
	.align		4
.L_22:
        /*0074*/ 	.word	index@(.nv.constant0.triton_poi_fused_max_pool2d_with_indices_8)
        /*0078*/ 	.short	0x0210
        /*007a*/ 	.short	0x001c


	//----- nvinfo : EIATTR_SW_WAR
	.align		4
.L_23:
        /*007c*/ 	.byte	0x04, 0x36
        /*007e*/ 	.short	(.L_25 - .L_24)
.L_24:
        /*0080*/ 	.word	0x00000008
.L_25:


//--------------------- .nv.callgraph             --------------------------
	.section	.nv.callgraph,"",@"SHT_CUDA_CALLGRAPH"
	.align	4
	.sectionentsize	8
	.align		4
        /*0000*/ 	.word	0x00000000
	.align		4
        /*0004*/ 	.word	0xffffffff
	.align		4
        /*0008*/ 	.word	0x00000000
	.align		4
        /*000c*/ 	.word	0xfffffffe
	.align		4
        /*0010*/ 	.word	0x00000000
	.align		4
        /*0014*/ 	.word	0xfffffffd
	.align		4
        /*0018*/ 	.word	0x00000000
	.align		4
        /*001c*/ 	.word	0xfffffffc


//--------------------- .text.triton_poi_fused_max_pool2d_with_indices_8 --------------------------
	.section	.text.triton_poi_fused_max_pool2d_with_indices_8,"ax",@progbits
	.align	128
        .global         triton_poi_fused_max_pool2d_with_indices_8
        .type           triton_poi_fused_max_pool2d_with_indices_8,@function
        .size           triton_poi_fused_max_pool2d_with_indices_8,(.L_x_1 - triton_poi_fused_max_pool2d_with_indices_8)
        .other          triton_poi_fused_max_pool2d_with_indices_8,@"STO_CUDA_ENTRY STV_DEFAULT"
triton_poi_fused_max_pool2d_with_indices_8:
.text.triton_poi_fused_max_pool2d_with_indices_8:
[----:B------:R-:W0:Y:S02]  /*0000*/  LDC R1, c[0x0][0x28] ;  /* 0x00000a00ff017b82 */ /* 0x000e240000000800 */
[----:B------:R-:W1:Y:S01]  /*0010*/  S2R R0, SR_TID.X ;  /* 0x0000000000007919 */ /* 0x000e620000002100 */
[----:B------:R-:W-:Y:S02]  /*0020*/  CS2R R12, SRZ ;  /* 0x00000000000c7805 */ /* 0x000fe4000001ff00 */
[----:B------:R-:W-:Y:S01]  /*0030*/  CS2R R14, SRZ ;  /* 0x00000000000e7805 */ /* 0x000fe2000001ff00 */
[----:B------:R-:W-:Y:S01]  /*0040*/  ULDC.64 UR4, c[0x0][0x208] ;  /* 0x0000820000047ab9 */ /* 0x000fe20000000a00 */
[----:B------:R-:W2:Y:S01]  /*0050*/  S2R R3, SR_CTAID.X ;  /* 0x0000000000037919 */ /* 0x000ea20000002500 */
[----:B------:R-:W-:Y:S01]  /*0060*/  ULDC.64 UR6, c[0x0][0x220] ;  /* 0x0000880000067ab9 */ /* 0x000fe20000000a00 */
[----:B-1----:R-:W-:-:S05]  /*0070*/  LOP3.LUT R0, R0, 0x7f, RZ, 0xc0, !PT ;  /* 0x0000007f00007812 */ /* 0x002fca00078ec0ff */
[----:B--2---:R-:W-:-:S04]  /*0080*/  IMAD R0, R3, 0x80, R0 ;  /* 0x0000008003007824 */ /* 0x004fc800078e0200 */
[C---:B------:R-:W-:Y:S01]  /*0090*/  IMAD.HI R8, R0.reuse, 0x2aaaaaab, RZ ;  /* 0x2aaaaaab00087827 */ /* 0x040fe200078e02ff */
[----:B------:R-:W-:Y:S02]  /*00a0*/  SHF.R.S32.HI R3, RZ, 0x1f, R0 ;  /* 0x0000001fff037819 */ /* 0x000fe40000011400 */
[----:B------:R-:W-:Y:S02]  /*00b0*/  ISETP.GE.AND P0, PT, R0, 0x4800, PT ;  /* 0x000048000000780c */ /* 0x000fe40003f06270 */
[----:B------:R-:W-:Y:S02]  /*00c0*/  LEA.HI R4, R3, R0, RZ, 0x5 ;  /* 0x0000000003047211 */ /* 0x000fe400078f28ff */
[----:B------:R-:W1:Y:S01]  /*00d0*/  LDC.64 R2, c[0x0][0x210] ;  /* 0x00008400ff027b82 */ /* 0x000e620000000a00 */
[----:B------:R-:W-:Y:S02]  /*00e0*/  SHF.R.U32.HI R11, RZ, 0x1f, R8 ;  /* 0x0000001fff0b7819 */ /* 0x000fe40000011608 */
[----:B------:R-:W-:-:S02]  /*00f0*/  SHF.R.S32.HI R5, RZ, 0x5, R4 ;  /* 0x00000005ff057819 */ /* 0x000fc40000011404 */
[----:B------:R-:W-:Y:S02]  /*0100*/  LOP3.LUT R7, R4, 0xffffffe0, RZ, 0xc0, !PT ;  /* 0xffffffe004077812 */ /* 0x000fe400078ec0ff */
[----:B------:R-:W-:Y:S01]  /*0110*/  LEA.HI.SX32 R8, R8, R11, 0x1a ;  /* 0x0000000b08087211 */ /* 0x000fe200078fd2ff */
[----:B------:R-:W-:-:S04]  /*0120*/  IMAD.HI R6, R5, 0x2aaaaaab, RZ ;  /* 0x2aaaaaab05067827 */ /* 0x000fc800078e02ff */
[----:B------:R-:W-:Y:S01]  /*0130*/  IMAD.IADD R7, R0, 0x1, -R7 ;  /* 0x0000000100077824 */ /* 0x000fe200078e0a07 */
[----:B------:R-:W-:-:S03]  /*0140*/  SHF.R.U32.HI R9, RZ, 0x1, R6 ;  /* 0x00000001ff097819 */ /* 0x000fc60000011606 */
[----:B------:R-:W-:Y:S01]  /*0150*/  IMAD R7, R8, 0x600, R7 ;  /* 0x0000060008077824 */ /* 0x000fe200078e0207 */
[----:B------:R-:W-:-:S05]  /*0160*/  LEA.HI R6, R6, R9, RZ, 0x1 ;  /* 0x0000000906067211 */ /* 0x000fca00078f08ff */
[----:B------:R-:W-:-:S04]  /*0170*/  IMAD R6, R6, -0xc, R5 ;  /* 0xfffffff406067824 */ /* 0x000fc800078e0205 */
[----:B------:R-:W-:-:S04]  /*0180*/  IMAD R11, R6, 0x40, R7 ;  /* 0x00000040060b7824 */ /* 0x000fc800078e0207 */
[C---:B------:R-:W-:Y:S02]  /*0190*/  VIADD R7, R11.reuse, 0x20 ;  /* 0x000000200b077836 */ /* 0x040fe40000000000 */
[----:B-1----:R-:W-:-:S04]  /*01a0*/  IMAD.WIDE R4, R11, 0x4, R2 ;  /* 0x000000040b047825 */ /* 0x002fc800078e0202 */
[--C-:B------:R-:W-:Y:S01]  /*01b0*/  IMAD.WIDE R6, R7, 0x4, R2.reuse ;  /* 0x0000000407067825 */ /* 0x100fe200078e0202 */
[----:B------:R-:W2:Y:S03]  /*01c0*/  @!P0 LDG.E R12, desc[UR4][R4.64] ;  /* 0x00000004040c8981 */ /* 0x000ea6000c1e1900 */
[----:B------:R-:W-:Y:S01]  /*01d0*/  VIADD R9, R11, 0x300 ;  /* 0x000003000b097836 */ /* 0x000fe20000000000 */
[----:B------:R-:W2:Y:S03]  /*01e0*/  @!P0 LDG.E R15, desc[UR4][R6.64] ;  /* 0x00000004060f8981 */ /* 0x000ea6000c1e1900 */
[----:B------:R-:W-:-:S04]  /*01f0*/  IMAD.WIDE R8, R9, 0x4, R2 ;  /* 0x0000000409087825 */ /* 0x000fc800078e0202 */
[----:B------:R-:W-:Y:S01]  /*0200*/  VIADD R11, R11, 0x320 ;  /* 0x000003200b0b7836 */ /* 0x000fe20000000000 */
[----:B------:R-:W3:Y:S03]  /*0210*/  @!P0 LDG.E R14, desc[UR4][R8.64] ;  /* 0x00000004080e8981 */ /* 0x000ee6000c1e1900 */
[----:B------:R-:W-:Y:S02]  /*0220*/  IMAD.WIDE R2, R11, 0x4, R2 ;  /* 0x000000040b027825 */ /* 0x000fe400078e0202 */
[----:B------:R-:W1:Y:S03]  /*0230*/  LDC.64 R10, c[0x0][0x218] ;  /* 0x00008600ff0a7b82 */ /* 0x000e660000000a00 */
[----:B------:R1:W4:Y:S02]  /*0240*/  @!P0 LDG.E R13, desc[UR4][R2.64] ;  /* 0x00000004020d8981 */ /* 0x000324000c1e1900 */
[----:B-1----:R-:W-:Y:S01]  /*0250*/  IMAD.WIDE R2, R0, 0x4, R10 ;  /* 0x0000000400027825 */ /* 0x002fe200078e020a */
[----:B--2---:R-:W-:-:S02]  /*0260*/  FSETP.GT.AND P3, PT, R15, R12, PT ;  /* 0x0000000c0f00720b */ /* 0x004fc40003f64000 */
[----:B------:R-:W-:Y:S02]  /*0270*/  FSETP.NAN.AND P1, PT, R15, R15, PT ;  /* 0x0000000f0f00720b */ /* 0x000fe40003f28000 */
[----:B---3--:R-:W-:-:S09]  /*0280*/  FSETP.NAN.AND P4, PT, R14, R14, PT ;  /* 0x0000000e0e00720b */ /* 0x008fd20003f88000 */
[----:B------:R-:W-:Y:S02]  /*0290*/  @!P3 FSEL R15, R15, R12, P1 ;  /* 0x0000000c0f0fb208 */ /* 0x000fe40000800000 */
[----:B----4-:R-:W-:Y:S02]  /*02a0*/  FSETP.NAN.AND P2, PT, R13, R13, PT ;  /* 0x0000000d0d00720b */ /* 0x010fe40003f48000 */
[----:B------:R-:W-:-:S04]  /*02b0*/  FSETP.GEU.AND P1, PT, R15, R14, PT ;  /* 0x0000000e0f00720b */ /* 0x000fc80003f2e000 */
[----:B------:R-:W-:-:S04]  /*02c0*/  @!P4 FSEL R14, R14, R15, !P1 ;  /* 0x0000000f0e0ec208 */ /* 0x000fc80004800000 */
[----:B------:R-:W-:Y:S02]  /*02d0*/  FSETP.GEU.AND P4, PT, R14, R13, PT ;  /* 0x0000000d0e00720b */ /* 0x000fe40003f8e000 */
[----:B------:R-:W-:Y:S02]  /*02e0*/  SEL R5, RZ, 0x1, !P3 ;  /* 0x00000001ff057807 */ /* 0x000fe40005800000 */
[----:B------:R-:W-:Y:S02]  /*02f0*/  @!P2 SEL R13, R13, R14, !P4 ;  /* 0x0000000e0d0da207 */ /* 0x000fe40006000000 */
[----:B------:R-:W-:Y:S02]  /*0300*/  IADD3 R4, P2, R0, UR6, RZ ;  /* 0x0000000600047c10 */ /* 0x000fe4000ff5e0ff */
[----:B------:R-:W-:Y:S01]  /*0310*/  SEL R6, R5, 0x2, P1 ;  /* 0x0000000205067807 */ /* 0x000fe20000800000 */
[----:B------:R1:W-:Y:S01]  /*0320*/  @!P0 STG.E desc[UR4][R2.64], R13 ;  /* 0x0000000d02008986 */ /* 0x0003e2000c101904 */
[----:B------:R-:W-:-:S02]  /*0330*/  LEA.HI.X.SX32 R5, R0, UR7, 0x1, P2 ;  /* 0x0000000700057c11 */ /* 0x000fc400090f0eff */
[----:B------:R-:W-:Y:S01]  /*0340*/  SEL R7, R6, 0x3, P4 ;  /* 0x0000000306077807 */ /* 0x000fe20002000000 */
[----:B------:R-:W-:Y:S06]  /*0350*/  @P0 EXIT ;  /* 0x000000000000094d */ /* 0x000fec0003800000 */
[----:B------:R-:W-:Y:S01]  /*0360*/  STG.E.U8 desc[UR4][R4.64], R7 ;  /* 0x0000000704007986 */ /* 0x000fe2000c101104 */
[----:B------:R-:W-:Y:S05]  /*0370*/  EXIT ;  /* 0x000000000000794d */ /* 0x000fea0003800000 */
.L_x_0:
[----:B------:R-:W-:-:S00]  /*0380*/  BRA `(.L_x_0) ;  /* 0xfffffffc00fc7947 */ /* 0x000fc0000383ffff */
[----:B------:R-:W-:-:S00]  /*0390*/  NOP ;  /* 0x0000000000007918 */ /* 0x000fc00000000000 */
        /* <DEDUP_REMOVED lines=14> */
.L_x_1:


//--------------------- .nv.constant0.triton_poi_fused_max_pool2d_with_indices_8 --------------------------
	.section	.nv.constant0.triton_poi_fused_max_pool2d_with_indices_8,"a",@progbits
	.sectionflags	@""
	.align	4
.nv.constant0.triton_poi_fused_max_pool2d_with_indices_8:
	.zero		556
